//
// Generated by NVIDIA NVVM Compiler
//
// Compiler Build ID: CL-36424714
// Cuda compilation tools, release 13.0, V13.0.88
// Based on NVVM 20.0.0
//

.version 9.0
.target sm_100
.address_size 64

	// .globl	_Z10cuda_hellov
.extern .func  (.param .b32 func_retval0) vprintf
(
	.param .b64 vprintf_param_0,
	.param .b64 vprintf_param_1
)
;
.global .align 1 .b8 $str[22] = {104, 101, 108, 108, 111, 32, 119, 111, 114, 108, 100, 32, 102, 114, 111, 109, 32, 103, 112, 117, 10};

.visible .entry _Z10cuda_hellov()
{
	.reg .b32 	%r<3>;
	.reg .b64 	%rd<3>;

	mov.u64 	%rd1, $str;
	cvta.global.u64 	%rd2, %rd1;
	{ // callseq 0, 0
	.param .b64 param0;
	st.param.b64 	[param0], %rd2;
	.param .b64 param1;
	st.param.b64 	[param1], 0;
	.param .b32 retval0;
	call.uni (retval0), 
	vprintf, 
	(
	param0, 
	param1
	);
	ld.param.b32 	%r1, [retval0];
	} // callseq 0
	ret;

}


// ===== COMPILED SASS (sm_100) =====

	.target	sm_100

	.elftype	@"ET_EXEC"


//--------------------- .note.nv.tkinfo           --------------------------
	.section	.note.nv.tkinfo,"",@"SHT_NOTE"
	.sectionflags	@"SHF_NOTE_NV_TKINFO"
	.tkinfo
        /*0018*/ 	.word	0x00000002
        /*0030*/ 	.string	""
        /*0030*/ 	.string	"ptxas"
        /*0030*/ 	.string	"Cuda compilation tools, release 13.0, V13.0.88"
        /*0030*/ 	.string	"Build cuda_13.0.r13.0/compiler.36424714_0"
        /*0030*/ 	.string	"-arch sm_100 -m 64 "



//--------------------- .note.nv.cuinfo           --------------------------
	.section	.note.nv.cuinfo,"",@"SHT_NOTE"
	.sectionflags	@"SHF_NOTE_NV_CUINFO"
        /*0018*/ 	.short	0x0002
        /*001a*/ 	.short	0x0064
        /*001c*/ 	.short	0x0082
	.zero		2


//--------------------- .nv.info                  --------------------------
	.section	.nv.info,"",@"SHT_CUDA_INFO"
	.align	4


	//----- nvinfo : EIATTR_REGCOUNT
	.align		4
        /*0000*/ 	.byte	0x04, 0x2f
        /*0002*/ 	.short	(.L_2 - .L_1)
	.align		4
.L_1:
        /*0004*/ 	.word	index@(_Z10cuda_hellov)
        /*0008*/ 	.word	0x00000018


	//----- nvinfo : EIATTR_FRAME_SIZE
	.align		4
.L_2:
        /*000c*/ 	.byte	0x04, 0x11
        /*000e*/ 	.short	(.L_4 - .L_3)
	.align		4
.L_3:
        /*0010*/ 	.word	index@(_Z10cuda_hellov)
        /*0014*/ 	.word	0x00000000


	//----- nvinfo : EIATTR_MIN_STACK_SIZE
	.align		4
.L_4:
        /*0018*/ 	.byte	0x04, 0x12
        /*001a*/ 	.short	(.L_6 - .L_5)
	.align		4
.L_5:
        /*001c*/ 	.word	index@(_Z10cuda_hellov)
        /*0020*/ 	.word	0x00000000
.L_6:


//--------------------- .nv.compat                --------------------------
	.section	.nv.compat,"",@"SHT_CUDA_COMPAT_INFO"
	.align	4
        /*0000*/ 	.byte	0x02, 0x09, 0x00, 0x00, 0x02, 0x02, 0x01, 0x00, 0x02, 0x05, 0x05, 0x00, 0x03, 0x07, 0x01, 0x01
        /*0010*/ 	.byte	0x02, 0x03, 0x00, 0x00, 0x02, 0x06, 0x01, 0x00, 0x04, 0x0b, 0x08, 0x00, 0x09, 0x00, 0x00, 0x00
        /*0020*/ 	.byte	0x00, 0x00, 0x00, 0x00


//--------------------- .nv.info._Z10cuda_hellov  --------------------------
	.section	.nv.info._Z10cuda_hellov,"",@"SHT_CUDA_INFO"
	.sectionflags	@""
	.align	4


	//----- nvinfo : EIATTR_CUDA_API_VERSION
	.align		4
        /*0000*/ 	.byte	0x04, 0x37
        /*0002*/ 	.short	(.L_8 - .L_7)
.L_7:
        /*0004*/ 	.word	0x00000082


	//----- nvinfo : EIATTR_SPARSE_MMA_MASK
	.align		4
.L_8:
        /*0008*/ 	.byte	0x03, 0x50
        /*000a*/ 	.short	0x0000


	//----- nvinfo : EIATTR_MAXREG_COUNT
	.align		4
        /*000c*/ 	.byte	0x03, 0x1b
        /*000e*/ 	.short	0x00ff


	//----- nvinfo : EIATTR_EXTERNS
	.align		4
        /*0010*/ 	.byte	0x04, 0x0f
        /*0012*/ 	.short	(.L_10 - .L_9)


	//   ....[0]....
	.align		4
.L_9:
        /*0014*/ 	.word	index@(vprintf)


	//----- nvinfo : EIATTR_MERCURY_ISA_VERSION
	.align		4
.L_10:
        /*0018*/ 	.byte	0x03, 0x5f
        /*001a*/ 	.short	0x0101


	//----- nvinfo : EIATTR_VRC_CTA_INIT_COUNT
	.align		4
        /*001c*/ 	.byte	0x02, 0x4a
	.zero		1
	.zero		1


	//----- nvinfo : EIATTR_SYSCALL_OFFSETS
	.align		4
        /*0020*/ 	.byte	0x04, 0x46
        /*0022*/ 	.short	(.L_12 - .L_11)


	//   ....[0]....
.L_11:
        /*0024*/ 	.word	0x00000080


	//----- nvinfo : EIATTR_EXIT_INSTR_OFFSETS
	.align		4
.L_12:
        /*0028*/ 	.byte	0x04, 0x1c
        /*002a*/ 	.short	(.L_14 - .L_13)


	//   ....[0]....
.L_13:
        /*002c*/ 	.word	0x00000090


	//----- nvinfo : EIATTR_SW_WAR
	.align		4
.L_14:
        /*0030*/ 	.byte	0x04, 0x36
        /*0032*/ 	.short	(.L_16 - .L_15)
.L_15:
        /*0034*/ 	.word	0x00000008
.L_16:


//--------------------- .nv.callgraph             --------------------------
	.section	.nv.callgraph,"",@"SHT_CUDA_CALLGRAPH"
	.align	4
	.sectionentsize	8
	.align		4
        /*0000*/ 	.word	0x00000000
	.align		4
        /*0004*/ 	.word	0xffffffff
	.align		4
        /*0008*/ 	.word	index@(_Z10cuda_hellov)
	.align		4
        /*000c*/ 	.word	index@(vprintf)
	.align		4
        /*0010*/ 	.word	0x00000000
	.align		4
        /*0014*/ 	.word	0xfffffffe
	.align		4
        /*0018*/ 	.word	0x00000000
	.align		4
        /*001c*/ 	.word	0xfffffffd
	.align		4
        /*0020*/ 	.word	0x00000000
	.align		4
        /*0024*/ 	.word	0xfffffffc


//--------------------- .nv.constant4             --------------------------
	.section	.nv.constant4,"a",@progbits
	.align	8
	.align		8
.nv.constant4:
        /*0000*/ 	.dword	vprintf
	.align		8
        /*0008*/ 	.dword	$str


//--------------------- .text._Z10cuda_hellov     --------------------------
	.section	.text._Z10cuda_hellov,"ax",@progbits
	.align	128
        .global         _Z10cuda_hellov
        .type           _Z10cuda_hellov,@function
        .size           _Z10cuda_hellov,(.L_x_2 - _Z10cuda_hellov)
        .other          _Z10cuda_hellov,@"STO_CUDA_ENTRY STV_DEFAULT"
_Z10cuda_hellov:
.text._Z10cuda_hellov:
[----:B------:R-:W0:Y:S01]  /*0000*/  LDC R1, c[0x0][0x37c] ;  /* 0x0000df00ff017b82 */ /* 0x000e220000000800 */
[----:B------:R-:W-:Y:S01]  /*0010*/  MOV R0, 0x0 ;  /* 0x0000000000007802 */ /* 0x000fe20000000f00 */
[----:B------:R-:W1:Y:S01]  /*0020*/  LDCU.64 UR4, c[0x4][0x8] ;  /* 0x01000100ff0477ac */ /* 0x000e620008000a00 */
[----:B------:R-:W-:-:S05]  /*0030*/  CS2R R6, SRZ ;  /* 0x0000000000067805 */ /* 0x000fca000001ff00 */
[----:B------:R2:W3:Y:S01]  /*0040*/  LDC.64 R2, c[0x4][R0] ;  /* 0x0100000000027b82 */ /* 0x0004e20000000a00 */
[----:B-1----:R-:W-:Y:S02]  /*0050*/  IMAD.U32 R4, RZ, RZ, UR4 ;  /* 0x00000004ff047e24 */ /* 0x002fe4000f8e00ff */
[----:B--2---:R-:W-:-:S07]  /*0060*/  IMAD.U32 R5, RZ, RZ, UR5 ;  /* 0x00000005ff057e24 */ /* 0x004fce000f8e00ff */
[----:B------:R-:W-:-:S07]  /*0070*/  LEPC R20, `(.L_x_0) ;  /* 0x000000001014794e */ /* 0x000fce0000000000 */
[----:B0--3--:R-:W-:Y:S05]  /*0080*/  CALL.ABS.NOINC R2 ;  /* 0x0000000002007343 */ /* 0x009fea0003c00000 */
.L_x_0:
[----:B------:R-:W-:Y:S05]  /*0090*/  EXIT ;  /* 0x000000000000794d */ /* 0x000fea0003800000 */
.L_x_1:
[----:B------:R-:W-:-:S00]  /*00a0*/  BRA `(.L_x_1) ;  /* 0xfffffffc00fc7947 */ /* 0x000fc0000383ffff */
[----:B------:R-:W-:-:S00]  /*00b0*/  NOP ;  /* 0x0000000000007918 */ /* 0x000fc00000000000 */
        /* <DEDUP_REMOVED lines=12> */
.L_x_2:


//--------------------- .nv.global.init           --------------------------
	.section	.nv.global.init,"aw",@progbits
.nv.global.init:
	.type		$str,@object
	.size		$str,(.L_0 - $str)
$str:
        /*0000*/ 	.byte	0x68, 0x65, 0x6c, 0x6c, 0x6f, 0x20, 0x77, 0x6f, 0x72, 0x6c, 0x64, 0x20, 0x66, 0x72, 0x6f, 0x6d
        /*0010*/ 	.byte	0x20, 0x67, 0x70, 0x75, 0x0a, 0x00
.L_0:


//--------------------- .nv.shared.reserved.0     --------------------------
	.section	.nv.shared.reserved.0,"aw",@nobits
	.weak		__nv_reservedSMEM_offset_0_alias
	.size		__nv_reservedSMEM_offset_0_alias, 0, 64
	.other		__nv_reservedSMEM_offset_0_alias,@"STO_CUDA_RESERVED_SHARED STV_DEFAULT"
__nv_reservedSMEM_offset_0_alias:
	.zero		0
	.zero		64


//--------------------- .nv.constant0._Z10cuda_hellov --------------------------
	.section	.nv.constant0._Z10cuda_hellov,"a",@progbits
	.sectionflags	@""
	.align	4
.nv.constant0._Z10cuda_hellov:
	.zero		896


//--------------------- SYMBOLS --------------------------

	.type		.nv.reservedSmem.offset0,@object
	.size		.nv.reservedSmem.offset0,0x4
	.type		vprintf,@function
